	.headerflags	@"EF_CUDA_TEXMODE_UNIFIED EF_CUDA_64BIT_ADDRESS EF_CUDA_ACCELERATORS EF_CUDA_SM90 EF_CUDA_VIRTUAL_SM(EF_CUDA_SM90)"
	.elftype	@"ET_EXEC"


//--------------------- .nv.info                  --------------------------
	.section	.nv.info,"",@"SHT_CUDA_INFO"
	.align	4


	//----- nvinfo : EIATTR_REGCOUNT
	.align		4
        /*0000*/ 	.byte	0x04, 0x2f
        /*0002*/ 	.short	(.L_3 - .L_2)
	.align		4
.L_2:
        /*0004*/ 	.word	index@(triton_poi_fused__native_batch_norm_legit_no_training_convolution_hardtanh_64)
        /*0008*/ 	.word	0x00000016


	//----- nvinfo : EIATTR_MIN_STACK_SIZE
	.align		4
.L_3:
        /*000c*/ 	.byte	0x04, 0x12
        /*000e*/ 	.short	(.L_5 - .L_4)
	.align		4
.L_4:
        /*0010*/ 	.word	index@(triton_poi_fused__native_batch_norm_legit_no_training_convolution_hardtanh_64)
        /*0014*/ 	.word	0x00000000


	//----- nvinfo : EIATTR_FRAME_SIZE
	.align		4
.L_5:
        /*0018*/ 	.byte	0x04, 0x11
        /*001a*/ 	.short	(.L_7 - .L_6)
	.align		4
.L_6:
        /*001c*/ 	.word	index@(triton_poi_fused__native_batch_norm_legit_no_training_convolution_hardtanh_64)
        /*0020*/ 	.word	0x00000000


	//----- nvinfo : EIATTR_MIN_STACK_SIZE
	.align		4
.L_7:
        /*0024*/ 	.byte	0x04, 0x12
        /*0026*/ 	.short	(.L_9 - .L_8)
	.align		4
.L_8:
        /*0028*/ 	.word	index@(triton_poi_fused__native_batch_norm_legit_no_training_convolution_hardtanh_64)
        /*002c*/ 	.word	0x00000000
.L_9:


//--------------------- .nv.info.triton_poi_fused__native_batch_norm_legit_no_training_convolution_hardtanh_64 --------------------------
	.section	.nv.info.triton_poi_fused__native_batch_norm_legit_no_training_convolution_hardtanh_64,"",@"SHT_CUDA_INFO"
	.sectionflags	@""
	.align	4


	//----- nvinfo : EIATTR_CUDA_API_VERSION
	.align		4
        /*0000*/ 	.byte	0x04, 0x37
        /*0002*/ 	.short	(.L_11 - .L_10)
.L_10:
        /*0004*/ 	.word	0x0000007c


	//----- nvinfo : EIATTR_KPARAM_INFO
	.align		4
.L_11:
        /*0008*/ 	.byte	0x04, 0x17
        /*000a*/ 	.short	(.L_13 - .L_12)
.L_12:
        /*000c*/ 	.word	0x00000000
        /*0010*/ 	.short	0x0007
        /*0012*/ 	.short	0x0038
        /*0014*/ 	.byte	0x00, 0xf0, 0x11, 0x00


	//----- nvinfo : EIATTR_KPARAM_INFO
	.align		4
.L_13:
        /*0018*/ 	.byte	0x04, 0x17
        /*001a*/ 	.short	(.L_15 - .L_14)
.L_14:
        /*001c*/ 	.word	0x00000000
        /*0020*/ 	.short	0x0006
        /*0022*/ 	.short	0x0030
        /*0024*/ 	.byte	0x00, 0xf4, 0x21, 0x00


	//----- nvinfo : EIATTR_KPARAM_INFO
	.align		4
.L_15:
        /*0028*/ 	.byte	0x04, 0x17
        /*002a*/ 	.short	(.L_17 - .L_16)
.L_16:
        /*002c*/ 	.word	0x00000000
        /*0030*/ 	.short	0x0005
        /*0032*/ 	.short	0x0028
        /*0034*/ 	.byte	0x00, 0xf4, 0x21, 0x00


	//----- nvinfo : EIATTR_KPARAM_INFO
	.align		4
.L_17:
        /*0038*/ 	.byte	0x04, 0x17
        /*003a*/ 	.short	(.L_19 - .L_18)
.L_18:
        /*003c*/ 	.word	0x00000000
        /*0040*/ 	.short	0x0004
        /*0042*/ 	.short	0x0020
        /*0044*/ 	.byte	0x00, 0xf4, 0x21, 0x00


	//----- nvinfo : EIATTR_KPARAM_INFO
	.align		4
.L_19:
        /*0048*/ 	.byte	0x04, 0x17
        /*004a*/ 	.short	(.L_21 - .L_20)
.L_20:
        /*004c*/ 	.word	0x00000000
        /*0050*/ 	.short	0x0003
        /*0052*/ 	.short	0x0018
        /*0054*/ 	.byte	0x00, 0xf4, 0x21, 0x00


	//----- nvinfo : EIATTR_KPARAM_INFO
	.align		4
.L_21:
        /*0058*/ 	.byte	0x04, 0x17
        /*005a*/ 	.short	(.L_23 - .L_22)
.L_22:
        /*005c*/ 	.word	0x00000000
        /*0060*/ 	.short	0x0002
        /*0062*/ 	.short	0x0010
        /*0064*/ 	.byte	0x00, 0xf4, 0x21, 0x00


	//----- nvinfo : EIATTR_KPARAM_INFO
	.align		4
.L_23:
        /*0068*/ 	.byte	0x04, 0x17
        /*006a*/ 	.short	(.L_25 - .L_24)
.L_24:
        /*006c*/ 	.word	0x00000000
        /*0070*/ 	.short	0x0001
        /*0072*/ 	.short	0x0008
        /*0074*/ 	.byte	0x00, 0xf4, 0x21, 0x00


	//----- nvinfo : EIATTR_KPARAM_INFO
	.align		4
.L_25:
        /*0078*/ 	.byte	0x04, 0x17
        /*007a*/ 	.short	(.L_27 - .L_26)
.L_26:
        /*007c*/ 	.word	0x00000000
        /*0080*/ 	.short	0x0000
        /*0082*/ 	.short	0x0000
        /*0084*/ 	.byte	0x00, 0xf4, 0x21, 0x00


	//----- nvinfo : EIATTR_SPARSE_MMA_MASK
	.align		4
.L_27:
        /*0088*/ 	.byte	0x03, 0x50
        /*008a*/ 	.short	0x0000


	//----- nvinfo : EIATTR_MAXREG_COUNT
	.align		4
        /*008c*/ 	.byte	0x03, 0x1b
        /*008e*/ 	.short	0x00ff


	//----- nvinfo : EIATTR_EXIT_INSTR_OFFSETS
	.align		4
        /*0090*/ 	.byte	0x04, 0x1c
        /*0092*/ 	.short	(.L_29 - .L_28)


	//   ....[0]....
.L_28:
        /*0094*/ 	.word	0x00000380


	//   ....[1]....
        /*0098*/ 	.word	0x000003a0


	//----- nvinfo : EIATTR_REQNTID
	.align		4
.L_29:
        /*009c*/ 	.byte	0x04, 0x10
        /*009e*/ 	.short	(.L_31 - .L_30)
.L_30:
        /*00a0*/ 	.word	0x00000080
        /*00a4*/ 	.word	0x00000001
        /*00a8*/ 	.word	0x00000001


	//----- nvinfo : EIATTR_CBANK_PARAM_SIZE
	.align		4
.L_31:
        /*00ac*/ 	.byte	0x03, 0x19
        /*00ae*/ 	.short	0x003c


	//----- nvinfo : EIATTR_PARAM_CBANK
	.align		4
        /*00b0*/ 	.byte	0x04, 0x0a
        /*00b2*/ 	.short	(.L_33 - .L_32)
	.align		4
.L_32:
        /*00b4*/ 	.word	index@(.nv.constant0.triton_poi_fused__native_batch_norm_legit_no_training_convolution_hardtanh_64)
        /*00b8*/ 	.short	0x0210
        /*00ba*/ 	.short	0x003c


	//----- nvinfo : EIATTR_SW_WAR
	.align		4
.L_33:
        /*00bc*/ 	.byte	0x04, 0x36
        /*00be*/ 	.short	(.L_35 - .L_34)
.L_34:
        /*00c0*/ 	.word	0x00000008
.L_35:


//--------------------- .nv.callgraph             --------------------------
	.section	.nv.callgraph,"",@"SHT_CUDA_CALLGRAPH"
	.align	4
	.sectionentsize	8
	.align		4
        /*0000*/ 	.word	0x00000000
	.align		4
        /*0004*/ 	.word	0xffffffff
	.align		4
        /*0008*/ 	.word	0x00000000
	.align		4
        /*000c*/ 	.word	0xfffffffe
	.align		4
        /*0010*/ 	.word	0x00000000
	.align		4
        /*0014*/ 	.word	0xfffffffd
	.align		4
        /*0018*/ 	.word	0x00000000
	.align		4
        /*001c*/ 	.word	0xfffffffc


//--------------------- .nv.constant4             --------------------------
	.section	.nv.constant4,"a",@progbits
	.align	8
	.align		8
.nv.constant4:
        /*0000*/ 	.dword	_$_str
	.align		8
        /*0008*/ 	.dword	_$_str_$_2


//--------------------- .text.triton_poi_fused__native_batch_norm_legit_no_training_convolution_hardtanh_64 --------------------------
	.section	.text.triton_poi_fused__native_batch_norm_legit_no_training_convolution_hardtanh_64,"ax",@progbits
	.align	128
        .global         triton_poi_fused__native_batch_norm_legit_no_training_convolution_hardtanh_64
        .type           triton_poi_fused__native_batch_norm_legit_no_training_convolution_hardtanh_64,@function
        .size           triton_poi_fused__native_batch_norm_legit_no_training_convolution_hardtanh_64,(.L_x_1 - triton_poi_fused__native_batch_norm_legit_no_training_convolution_hardtanh_64)
        .other          triton_poi_fused__native_batch_norm_legit_no_training_convolution_hardtanh_64,@"STO_CUDA_ENTRY STV_DEFAULT"
triton_poi_fused__native_batch_norm_legit_no_training_convolution_hardtanh_64:
.text.triton_poi_fused__native_batch_norm_legit_no_training_convolution_hardtanh_64:
[----:B------:R-:W0:Y:S01]  /*0000*/  LDC R1, c[0x0][0x28] ;  /* 0x00000a00ff017b82 */ /* 0x000e220000000800 */
[----:B------:R-:W1:Y:S07]  /*0010*/  S2R R2, SR_TID.X ;  /* 0x0000000000027919 */ /* 0x000e6e0000002100 */
[----:B------:R-:W2:Y:S01]  /*0020*/  LDC.64 R12, c[0x0][0x228] ;  /* 0x00008a00ff0c7b82 */ /* 0x000ea20000000a00 */
[----:B------:R-:W-:Y:S01]  /*0030*/  ULDC.64 UR4, c[0x0][0x208] ;  /* 0x0000820000047ab9 */ /* 0x000fe20000000a00 */
[----:B------:R-:W3:Y:S06]  /*0040*/  S2R R3, SR_CTAID.X ;  /* 0x0000000000037919 */ /* 0x000eec0000002500 */
[----:B------:R-:W4:Y:S08]  /*0050*/  LDC.64 R10, c[0x0][0x218] ;  /* 0x00008600ff0a7b82 */ /* 0x000f300000000a00 */
[----:B------:R-:W5:Y:S08]  /*0060*/  LDC.64 R6, c[0x0][0x210] ;  /* 0x00008400ff067b82 */ /* 0x000f700000000a00 */
[----:B------:R-:W5:Y:S01]  /*0070*/  LDC.64 R14, c[0x0][0x220] ;  /* 0x00008800ff0e7b82 */ /* 0x000f620000000a00 */
[----:B-1----:R-:W-:-:S07]  /*0080*/  LOP3.LUT R2, R2, 0x7f, RZ, 0xc0, !PT ;  /* 0x0000007f02027812 */ /* 0x002fce00078ec0ff */
[----:B------:R-:W1:Y:S01]  /*0090*/  LDC.64 R16, c[0x0][0x230] ;  /* 0x00008c00ff107b82 */ /* 0x000e620000000a00 */
[----:B---3--:R-:W-:Y:S01]  /*00a0*/  LEA R3, R3, R2, 0x7 ;  /* 0x0000000203037211 */ /* 0x008fe200078e38ff */
[----:B------:R-:W-:-:S03]  /*00b0*/  HFMA2.MMA R2, -RZ, RZ, 0, 0 ;  /* 0x00000000ff027435 */ /* 0x000fc600000001ff */
[----:B------:R-:W-:-:S07]  /*00c0*/  ISETP.GE.AND P0, PT, R3, 0xd50, PT ;  /* 0x00000d500300780c */ /* 0x000fce0003f06270 */
[----:B------:R-:W-:-:S05]  /*00d0*/  IMAD.HI R0, R3, -0x6628dd25, R2 ;  /* 0x99d722db03007827 */ /* 0x000fca00078e0202 */
[----:B------:R-:W-:-:S04]  /*00e0*/  SHF.R.U32.HI R5, RZ, 0x1f, R0 ;  /* 0x0000001fff057819 */ /* 0x000fc80000011600 */
[----:B------:R-:W-:Y:S02]  /*00f0*/  LEA.HI.SX32 R5, R0, R5, 0x19 ;  /* 0x0000000500057211 */ /* 0x000fe400078fcaff */
[----:B------:R-:W-:-:S03]  /*0100*/  MOV R0, RZ ;  /* 0x000000ff00007202 */ /* 0x000fc60000000f00 */
[----:B------:R-:W-:Y:S02]  /*0110*/  IMAD R19, R5, -0xd5, R3 ;  /* 0xffffff2b05137824 */ /* 0x000fe400078e0203 */
[----:B------:R-:W3:Y:S02]  /*0120*/  LDC.64 R4, c[0x0][0x238] ;  /* 0x00008e00ff047b82 */ /* 0x000ee40000000a00 */
[----:B--2---:R-:W-:-:S05]  /*0130*/  IMAD.WIDE R12, R19, 0x4, R12 ;  /* 0x00000004130c7825 */ /* 0x004fca00078e020c */
[----:B------:R2:W3:Y:S01]  /*0140*/  @!P0 LDG.E.EL R0, desc[UR4][R12.64] ;  /* 0x000000040c008981 */ /* 0x0004e2000c2e1900 */
[----:B------:R-:W-:Y:S01]  /*0150*/  CS2R R8, SRZ ;  /* 0x0000000000087805 */ /* 0x000fe2000001ff00 */
[----:B----4-:R-:W-:-:S04]  /*0160*/  IMAD.WIDE R10, R19, 0x4, R10 ;  /* 0x00000004130a7825 */ /* 0x010fc800078e020a */
[----:B-----5:R-:W-:Y:S01]  /*0170*/  IMAD.WIDE R6, R3, 0x4, R6 ;  /* 0x0000000403067825 */ /* 0x020fe200078e0206 */
[----:B------:R4:W5:Y:S03]  /*0180*/  @!P0 LDG.E.EL R9, desc[UR4][R10.64] ;  /* 0x000000040a098981 */ /* 0x000966000c2e1900 */
[C---:B0-2---:R-:W-:Y:S01]  /*0190*/  IMAD.WIDE R12, R19.reuse, 0x4, R14 ;  /* 0x00000004130c7825 */ /* 0x045fe200078e020e */
[----:B------:R-:W5:Y:S03]  /*01a0*/  @!P0 LDG.E R2, desc[UR4][R6.64] ;  /* 0x0000000406028981 */ /* 0x000f66000c1e1900 */
[----:B-1----:R-:W-:Y:S01]  /*01b0*/  IMAD.WIDE R14, R19, 0x4, R16 ;  /* 0x00000004130e7825 */ /* 0x002fe200078e0210 */
[----:B------:R-:W2:Y:S01]  /*01c0*/  @!P0 LDG.E.EL R8, desc[UR4][R12.64] ;  /* 0x000000040c088981 */ /* 0x000ea2000c2e1900 */
[----:B------:R-:W-:-:S02]  /*01d0*/  CS2R R16, SRZ ;  /* 0x0000000000107805 */ /* 0x000fc4000001ff00 */
[----:B---3--:R-:W-:-:S04]  /*01e0*/  IMAD.WIDE R4, R19, 0x4, R4 ;  /* 0x0000000413047825 */ /* 0x008fc800078e0204 */
[----:B------:R-:W3:Y:S04]  /*01f0*/  @!P0 LDG.E.EL R16, desc[UR4][R14.64] ;  /* 0x000000040e108981 */ /* 0x000ee8000c2e1900 */
[----:B------:R0:W3:Y:S01]  /*0200*/  @!P0 LDG.E.EL R17, desc[UR4][R4.64] ;  /* 0x0000000404118981 */ /* 0x0000e2000c2e1900 */
[----:B----4-:R-:W-:Y:S01]  /*0210*/  HFMA2.MMA R11, -RZ, RZ, 1.625, 0 ;  /* 0x3e800000ff0b7435 */ /* 0x010fe200000001ff */
[----:B0-----:R-:W0:Y:S01]  /*0220*/  LDC.64 R4, c[0x0][0x240] ;  /* 0x00009000ff047b82 */ /* 0x001e220000000a00 */
[----:B------:R-:W-:-:S04]  /*0230*/  FADD R0, R0, 9.9999997473787516356e-06 ;  /* 0x3727c5ac00007421 */ /* 0x000fc80000000000 */
[----:B------:R-:W1:Y:S02]  /*0240*/  MUFU.SQRT R18, R0 ;  /* 0x0000000000127308 */ /* 0x000e640000002000 */
[C---:B-1----:R-:W-:Y:S02]  /*0250*/  FSETP.GT.AND P1, PT, R18.reuse, 8.50705917302346158658e+37, PT ;  /* 0x7e8000001200780b */ /* 0x042fe40003f24000 */
[----:B------:R-:W-:-:S11]  /*0260*/  FSETP.GEU.AND P2, PT, R18, 1.175494350822287508e-38, PT ;  /* 0x008000001200780b */ /* 0x000fd60003f4e000 */
[----:B------:R-:W-:-:S04]  /*0270*/  @P1 FMUL R18, R18, 0.25 ;  /* 0x3e80000012121820 */ /* 0x000fc80000400000 */
[----:B------:R-:W-:-:S06]  /*0280*/  @!P2 FMUL R18, R18, 16777216 ;  /* 0x4b8000001212a820 */ /* 0x000fcc0000400000 */
[----:B------:R-:W1:Y:S01]  /*0290*/  MUFU.RCP R18, R18 ;  /* 0x0000001200127308 */ /* 0x000e620000001000 */
[----:B------:R-:W-:Y:S01]  /*02a0*/  FSEL R11, R11, 1, P1 ;  /* 0x3f8000000b0b7808 */ /* 0x000fe20000800000 */
[----:B-----5:R-:W-:-:S04]  /*02b0*/  FADD R13, R9, R2 ;  /* 0x00000002090d7221 */ /* 0x020fc80000000000 */
[----:B------:R-:W-:Y:S01]  /*02c0*/  @!P2 FMUL R11, R11, 16777216 ;  /* 0x4b8000000b0ba820 */ /* 0x000fe20000400000 */
[----:B--2---:R-:W-:-:S03]  /*02d0*/  FADD R8, R13, -R8 ;  /* 0x800000080d087221 */ /* 0x004fc60000000000 */
[----:B-1----:R-:W-:-:S04]  /*02e0*/  FMUL R11, R18, R11 ;  /* 0x0000000b120b7220 */ /* 0x002fc80000400000 */
[----:B------:R-:W-:-:S04]  /*02f0*/  FMUL R8, R8, R11 ;  /* 0x0000000b08087220 */ /* 0x000fc80000400000 */
[----:B---3--:R-:W-:-:S05]  /*0300*/  FFMA R8, R8, R16, R17 ;  /* 0x0000001008087223 */ /* 0x008fca0000000011 */
[----:B------:R-:W-:-:S04]  /*0310*/  FSETP.GTU.AND P1, PT, R8, RZ, PT ;  /* 0x000000ff0800720b */ /* 0x000fc80003f2c000 */
[----:B------:R-:W-:-:S04]  /*0320*/  FSEL R9, R8, RZ, P1 ;  /* 0x000000ff08097208 */ /* 0x000fc80000800000 */
[C---:B------:R-:W-:Y:S01]  /*0330*/  FSETP.GEU.AND P1, PT, R9.reuse, 6, PT ;  /* 0x40c000000900780b */ /* 0x040fe20003f2e000 */
[----:B------:R1:W-:Y:S01]  /*0340*/  @!P0 STG.E desc[UR4][R6.64], R13 ;  /* 0x0000000d06008986 */ /* 0x0003e2000c101904 */
[----:B------:R-:W-:Y:S01]  /*0350*/  FSETP.NAN.AND P2, PT, R9, R9, PT ;  /* 0x000000090900720b */ /* 0x000fe20003f48000 */
[----:B0-----:R-:W-:-:S10]  /*0360*/  IMAD.WIDE R2, R3, 0x4, R4 ;  /* 0x0000000403027825 */ /* 0x001fd400078e0204 */
[----:B------:R-:W-:Y:S01]  /*0370*/  @P1 SEL R9, R9, 0x40c00000, P2 ;  /* 0x40c0000009091807 */ /* 0x000fe20001000000 */
[----:B-1----:R-:W-:Y:S06]  /*0380*/  @P0 EXIT ;  /* 0x000000000000094d */ /* 0x002fec0003800000 */
[----:B------:R-:W-:Y:S01]  /*0390*/  STG.E desc[UR4][R2.64], R9 ;  /* 0x0000000902007986 */ /* 0x000fe2000c101904 */
[----:B------:R-:W-:Y:S05]  /*03a0*/  EXIT ;  /* 0x000000000000794d */ /* 0x000fea0003800000 */
.L_x_0:
[----:B------:R-:W-:-:S00]  /*03b0*/  BRA `(.L_x_0) ;  /* 0xfffffffc00fc7947 */ /* 0x000fc0000383ffff */
[----:B------:R-:W-:-:S00]  /*03c0*/  NOP ;  /* 0x0000000000007918 */ /* 0x000fc00000000000 */
        /* <DEDUP_REMOVED lines=11> */
.L_x_1:


//--------------------- .nv.global.init           --------------------------
	.section	.nv.global.init,"aw",@progbits
.nv.global.init:
	.type		_$_str,@object
	.size		_$_str,(_$_str_$_2 - _$_str)
_$_str:
        /*0000*/ 	.byte	0x5f, 0x5f, 0x43, 0x55, 0x44, 0x41, 0x5f, 0x46, 0x54, 0x5a, 0x00
	.type		_$_str_$_2,@object
	.size		_$_str_$_2,(.L_1 - _$_str_$_2)
_$_str_$_2:
        /*000b*/ 	.byte	0x5f, 0x5f, 0x43, 0x55, 0x44, 0x41, 0x5f, 0x50, 0x52, 0x45, 0x43, 0x5f, 0x53, 0x51, 0x52, 0x54
        /*001b*/ 	.byte	0x00
.L_1:


//--------------------- .nv.constant0.triton_poi_fused__native_batch_norm_legit_no_training_convolution_hardtanh_64 --------------------------
	.section	.nv.constant0.triton_poi_fused__native_batch_norm_legit_no_training_convolution_hardtanh_64,"a",@progbits
	.sectionflags	@""
	.align	4
.nv.constant0.triton_poi_fused__native_batch_norm_legit_no_training_convolution_hardtanh_64:
	.zero		588
